//
// Generated by NVIDIA NVVM Compiler
//
// Compiler Build ID: CL-36424714
// Cuda compilation tools, release 13.0, V13.0.88
// Based on NVVM 20.0.0
//

.version 9.0
.target sm_100
.address_size 64

	// .globl	_Z13dotProductGPUPfS_S_i
.extern .shared .align 16 .b8 sdata[];

.visible .entry _Z13dotProductGPUPfS_S_i(
	.param .u64 .ptr .align 1 _Z13dotProductGPUPfS_S_i_param_0,
	.param .u64 .ptr .align 1 _Z13dotProductGPUPfS_S_i_param_1,
	.param .u64 .ptr .align 1 _Z13dotProductGPUPfS_S_i_param_2,
	.param .u32 _Z13dotProductGPUPfS_S_i_param_3
)
{
	.reg .pred 	%p<11>;
	.reg .b32 	%r<26>;
	.reg .b32 	%f<12>;
	.reg .b64 	%rd<12>;

	ld.param.u64 	%rd1, [_Z13dotProductGPUPfS_S_i_param_0];
	ld.param.u64 	%rd2, [_Z13dotProductGPUPfS_S_i_param_1];
	ld.param.u64 	%rd3, [_Z13dotProductGPUPfS_S_i_param_2];
	ld.param.u32 	%r10, [_Z13dotProductGPUPfS_S_i_param_3];
	mov.u32 	%r1, %tid.x;
	mov.u32 	%r2, %ctaid.x;
	mov.u32 	%r12, %ntid.x;
	mul.lo.s32 	%r13, %r2, %r12;
	add.s32 	%r14, %r13, %r1;
	sub.s32 	%r15, %r10, %r13;
	min.u32 	%r25, %r15, %r12;
	setp.ge.u32 	%p1, %r1, %r25;
	setp.ge.s32 	%p2, %r14, %r10;
	mov.f32 	%f11, 0f00000000;
	or.pred  	%p3, %p1, %p2;
	@%p3 bra 	$L__BB0_2;
	cvta.to.global.u64 	%rd4, %rd1;
	cvta.to.global.u64 	%rd5, %rd2;
	mul.wide.s32 	%rd6, %r14, 4;
	add.s64 	%rd7, %rd4, %rd6;
	ld.global.f32 	%f4, [%rd7];
	add.s64 	%rd8, %rd5, %rd6;
	ld.global.f32 	%f5, [%rd8];
	mul.f32 	%f11, %f4, %f5;
$L__BB0_2:
	shl.b32 	%r16, %r1, 2;
	mov.u32 	%r17, sdata;
	add.s32 	%r5, %r17, %r16;
	st.shared.f32 	[%r5], %f11;
	bar.sync 	0;
	setp.lt.u32 	%p4, %r25, 2;
	@%p4 bra 	$L__BB0_8;
$L__BB0_3:
	shr.u32 	%r7, %r25, 1;
	setp.ge.u32 	%p5, %r1, %r7;
	@%p5 bra 	$L__BB0_5;
	shl.b32 	%r18, %r7, 2;
	add.s32 	%r19, %r5, %r18;
	ld.shared.f32 	%f6, [%r19];
	ld.shared.f32 	%f7, [%r5];
	add.f32 	%f8, %f6, %f7;
	st.shared.f32 	[%r5], %f8;
$L__BB0_5:
	setp.ne.s32 	%p6, %r1, 0;
	bar.sync 	0;
	and.b32  	%r8, %r25, 1;
	setp.eq.s32 	%p7, %r8, 0;
	or.pred  	%p8, %p6, %p7;
	@%p8 bra 	$L__BB0_7;
	shl.b32 	%r20, %r25, 2;
	add.s32 	%r22, %r17, %r20;
	ld.shared.f32 	%f9, [%r22+-4];
	shl.b32 	%r23, %r7, 2;
	add.s32 	%r24, %r17, %r23;
	st.shared.f32 	[%r24], %f9;
$L__BB0_7:
	bar.sync 	0;
	add.s32 	%r25, %r7, %r8;
	setp.gt.u32 	%p9, %r25, 1;
	@%p9 bra 	$L__BB0_3;
$L__BB0_8:
	setp.ne.s32 	%p10, %r1, 0;
	@%p10 bra 	$L__BB0_10;
	ld.shared.f32 	%f10, [sdata];
	cvta.to.global.u64 	%rd9, %rd3;
	mul.wide.u32 	%rd10, %r2, 4;
	add.s64 	%rd11, %rd9, %rd10;
	st.global.f32 	[%rd11], %f10;
$L__BB0_10:
	ret;

}


// ===== COMPILED SASS (sm_100) =====

	.target	sm_100

	.elftype	@"ET_EXEC"


//--------------------- .note.nv.tkinfo           --------------------------
	.section	.note.nv.tkinfo,"",@"SHT_NOTE"
	.sectionflags	@"SHF_NOTE_NV_TKINFO"
	.tkinfo
        /*0018*/ 	.word	0x00000002
        /*0030*/ 	.string	""
        /*0030*/ 	.string	"ptxas"
        /*0030*/ 	.string	"Cuda compilation tools, release 13.0, V13.0.88"
        /*0030*/ 	.string	"Build cuda_13.0.r13.0/compiler.36424714_0"
        /*0030*/ 	.string	"-arch sm_100 -m 64 "



//--------------------- .note.nv.cuinfo           --------------------------
	.section	.note.nv.cuinfo,"",@"SHT_NOTE"
	.sectionflags	@"SHF_NOTE_NV_CUINFO"
        /*0018*/ 	.short	0x0002
        /*001a*/ 	.short	0x0064
        /*001c*/ 	.short	0x0082
	.zero		2


//--------------------- .nv.info                  --------------------------
	.section	.nv.info,"",@"SHT_CUDA_INFO"
	.align	4


	//----- nvinfo : EIATTR_REGCOUNT
	.align		4
        /*0000*/ 	.byte	0x04, 0x2f
        /*0002*/ 	.short	(.L_1 - .L_0)
	.align		4
.L_0:
        /*0004*/ 	.word	index@(_Z13dotProductGPUPfS_S_i)
        /*0008*/ 	.word	0x0000000d


	//----- nvinfo : EIATTR_FRAME_SIZE
	.align		4
.L_1:
        /*000c*/ 	.byte	0x04, 0x11
        /*000e*/ 	.short	(.L_3 - .L_2)
	.align		4
.L_2:
        /*0010*/ 	.word	index@(_Z13dotProductGPUPfS_S_i)
        /*0014*/ 	.word	0x00000000


	//----- nvinfo : EIATTR_MIN_STACK_SIZE
	.align		4
.L_3:
        /*0018*/ 	.byte	0x04, 0x12
        /*001a*/ 	.short	(.L_5 - .L_4)
	.align		4
.L_4:
        /*001c*/ 	.word	index@(_Z13dotProductGPUPfS_S_i)
        /*0020*/ 	.word	0x00000000
.L_5:


//--------------------- .nv.compat                --------------------------
	.section	.nv.compat,"",@"SHT_CUDA_COMPAT_INFO"
	.align	4
        /*0000*/ 	.byte	0x02, 0x09, 0x00, 0x00, 0x02, 0x02, 0x01, 0x00, 0x02, 0x05, 0x05, 0x00, 0x03, 0x07, 0x01, 0x01
        /*0010*/ 	.byte	0x02, 0x03, 0x00, 0x00, 0x02, 0x06, 0x01, 0x00, 0x04, 0x0b, 0x08, 0x00, 0x09, 0x00, 0x00, 0x00
        /*0020*/ 	.byte	0x00, 0x00, 0x00, 0x00


//--------------------- .nv.info._Z13dotProductGPUPfS_S_i --------------------------
	.section	.nv.info._Z13dotProductGPUPfS_S_i,"",@"SHT_CUDA_INFO"
	.sectionflags	@""
	.align	4


	//----- nvinfo : EIATTR_CUDA_API_VERSION
	.align		4
        /*0000*/ 	.byte	0x04, 0x37
        /*0002*/ 	.short	(.L_7 - .L_6)
.L_6:
        /*0004*/ 	.word	0x00000082


	//----- nvinfo : EIATTR_KPARAM_INFO
	.align		4
.L_7:
        /*0008*/ 	.byte	0x04, 0x17
        /*000a*/ 	.short	(.L_9 - .L_8)
.L_8:
        /*000c*/ 	.word	0x00000000
        /*0010*/ 	.short	0x0003
        /*0012*/ 	.short	0x0018
        /*0014*/ 	.byte	0x00, 0xf0, 0x11, 0x00


	//----- nvinfo : EIATTR_KPARAM_INFO
	.align		4
.L_9:
        /*0018*/ 	.byte	0x04, 0x17
        /*001a*/ 	.short	(.L_11 - .L_10)
.L_10:
        /*001c*/ 	.word	0x00000000
        /*0020*/ 	.short	0x0002
        /*0022*/ 	.short	0x0010
        /*0024*/ 	.byte	0x00, 0xf5, 0x21, 0x00


	//----- nvinfo : EIATTR_KPARAM_INFO
	.align		4
.L_11:
        /*0028*/ 	.byte	0x04, 0x17
        /*002a*/ 	.short	(.L_13 - .L_12)
.L_12:
        /*002c*/ 	.word	0x00000000
        /*0030*/ 	.short	0x0001
        /*0032*/ 	.short	0x0008
        /*0034*/ 	.byte	0x00, 0xf5, 0x21, 0x00


	//----- nvinfo : EIATTR_KPARAM_INFO
	.align		4
.L_13:
        /*0038*/ 	.byte	0x04, 0x17
        /*003a*/ 	.short	(.L_15 - .L_14)
.L_14:
        /*003c*/ 	.word	0x00000000
        /*0040*/ 	.short	0x0000
        /*0042*/ 	.short	0x0000
        /*0044*/ 	.byte	0x00, 0xf5, 0x21, 0x00


	//----- nvinfo : EIATTR_SPARSE_MMA_MASK
	.align		4
.L_15:
        /*0048*/ 	.byte	0x03, 0x50
        /*004a*/ 	.short	0x0000


	//----- nvinfo : EIATTR_MAXREG_COUNT
	.align		4
        /*004c*/ 	.byte	0x03, 0x1b
        /*004e*/ 	.short	0x00ff


	//----- nvinfo : EIATTR_NUM_BARRIERS
	.align		4
        /*0050*/ 	.byte	0x02, 0x4c
        /*0052*/ 	.byte	0x01
	.zero		1


	//----- nvinfo : EIATTR_MERCURY_ISA_VERSION
	.align		4
        /*0054*/ 	.byte	0x03, 0x5f
        /*0056*/ 	.short	0x0101


	//----- nvinfo : EIATTR_VRC_CTA_INIT_COUNT
	.align		4
        /*0058*/ 	.byte	0x02, 0x4a
	.zero		1
	.zero		1


	//----- nvinfo : EIATTR_EXIT_INSTR_OFFSETS
	.align		4
        /*005c*/ 	.byte	0x04, 0x1c
        /*005e*/ 	.short	(.L_17 - .L_16)


	//   ....[0]....
.L_16:
        /*0060*/ 	.word	0x000002f0


	//   ....[1]....
        /*0064*/ 	.word	0x00000370


	//----- nvinfo : EIATTR_CBANK_PARAM_SIZE
	.align		4
.L_17:
        /*0068*/ 	.byte	0x03, 0x19
        /*006a*/ 	.short	0x001c


	//----- nvinfo : EIATTR_PARAM_CBANK
	.align		4
        /*006c*/ 	.byte	0x04, 0x0a
        /*006e*/ 	.short	(.L_19 - .L_18)
	.align		4
.L_18:
        /*0070*/ 	.word	index@(.nv.constant0._Z13dotProductGPUPfS_S_i)
        /*0074*/ 	.short	0x0380
        /*0076*/ 	.short	0x001c


	//----- nvinfo : EIATTR_SW_WAR
	.align		4
.L_19:
        /*0078*/ 	.byte	0x04, 0x36
        /*007a*/ 	.short	(.L_21 - .L_20)
.L_20:
        /*007c*/ 	.word	0x00000008
.L_21:


//--------------------- .nv.callgraph             --------------------------
	.section	.nv.callgraph,"",@"SHT_CUDA_CALLGRAPH"
	.align	4
	.sectionentsize	8
	.align		4
        /*0000*/ 	.word	0x00000000
	.align		4
        /*0004*/ 	.word	0xffffffff
	.align		4
        /*0008*/ 	.word	0x00000000
	.align		4
        /*000c*/ 	.word	0xfffffffe
	.align		4
        /*0010*/ 	.word	0x00000000
	.align		4
        /*0014*/ 	.word	0xfffffffd
	.align		4
        /*0018*/ 	.word	0x00000000
	.align		4
        /*001c*/ 	.word	0xfffffffc


//--------------------- .text._Z13dotProductGPUPfS_S_i --------------------------
	.section	.text._Z13dotProductGPUPfS_S_i,"ax",@progbits
	.align	128
        .global         _Z13dotProductGPUPfS_S_i
        .type           _Z13dotProductGPUPfS_S_i,@function
        .size           _Z13dotProductGPUPfS_S_i,(.L_x_3 - _Z13dotProductGPUPfS_S_i)
        .other          _Z13dotProductGPUPfS_S_i,@"STO_CUDA_ENTRY STV_DEFAULT"
_Z13dotProductGPUPfS_S_i:
.text._Z13dotProductGPUPfS_S_i:
[----:B------:R-:W-:Y:S01]  /*0000*/  LDC R1, c[0x0][0x37c] ;  /* 0x0000df00ff017b82 */ /* 0x000fe20000000800 */
[----:B------:R-:W0:Y:S07]  /*0010*/  S2R R0, SR_CTAID.X ;  /* 0x0000000000007919 */ /* 0x000e2e0000002500 */
[----:B------:R-:W1:Y:S01]  /*0020*/  LDC R8, c[0x0][0x398] ;  /* 0x0000e600ff087b82 */ /* 0x000e620000000800 */
[----:B------:R-:W2:Y:S01]  /*0030*/  LDCU UR4, c[0x0][0x360] ;  /* 0x00006c00ff0477ac */ /* 0x000ea20008000800 */
[----:B------:R-:W2:Y:S01]  /*0040*/  S2R R9, SR_TID.X ;  /* 0x0000000000097919 */ /* 0x000ea20000002100 */
[----:B------:R-:W3:Y:S05]  /*0050*/  LDCU.64 UR6, c[0x0][0x358] ;  /* 0x00006b00ff0677ac */ /* 0x000eea0008000a00 */
[----:B------:R-:W4:Y:S08]  /*0060*/  LDC.64 R2, c[0x0][0x380] ;  /* 0x0000e000ff027b82 */ /* 0x000f300000000a00 */
[----:B------:R-:W5:Y:S01]  /*0070*/  LDC.64 R4, c[0x0][0x388] ;  /* 0x0000e200ff047b82 */ /* 0x000f620000000a00 */
[----:B0-----:R-:W-:-:S02]  /*0080*/  IMAD.MOV R6, RZ, RZ, -R0 ;  /* 0x000000ffff067224 */ /* 0x001fc400078e0a00 */
[----:B--2---:R-:W-:Y:S02]  /*0090*/  IMAD R7, R0, UR4, R9 ;  /* 0x0000000400077c24 */ /* 0x004fe4000f8e0209 */
[----:B-1----:R-:W-:-:S03]  /*00a0*/  IMAD R6, R6, UR4, R8 ;  /* 0x0000000406067c24 */ /* 0x002fc6000f8e0208 */
[----:B------:R-:W-:Y:S02]  /*00b0*/  ISETP.GE.AND P0, PT, R7, R8, PT ;  /* 0x000000080700720c */ /* 0x000fe40003f06270 */
[----:B------:R-:W-:-:S04]  /*00c0*/  VIMNMX.U32 R6, PT, PT, R6, UR4, PT ;  /* 0x0000000406067c48 */ /* 0x000fc8000bfe0000 */
[----:B------:R-:W-:-:S13]  /*00d0*/  ISETP.GE.U32.OR P0, PT, R9, R6, P0 ;  /* 0x000000060900720c */ /* 0x000fda0000706470 */
[----:B----4-:R-:W-:-:S04]  /*00e0*/  @!P0 IMAD.WIDE R2, R7, 0x4, R2 ;  /* 0x0000000407028825 */ /* 0x010fc800078e0202 */
[----:B-----5:R-:W-:Y:S02]  /*00f0*/  @!P0 IMAD.WIDE R4, R7, 0x4, R4 ;  /* 0x0000000407048825 */ /* 0x020fe400078e0204 */
[----:B---3--:R-:W2:Y:S04]  /*0100*/  @!P0 LDG.E R2, desc[UR6][R2.64] ;  /* 0x0000000602028981 */ /* 0x008ea8000c1e1900 */
[----:B------:R-:W2:Y:S01]  /*0110*/  @!P0 LDG.E R5, desc[UR6][R4.64] ;  /* 0x0000000604058981 */ /* 0x000ea2000c1e1900 */
[----:B------:R-:W0:Y:S01]  /*0120*/  S2UR UR5, SR_CgaCtaId ;  /* 0x00000000000579c3 */ /* 0x000e220000008800 */
[----:B------:R-:W-:Y:S01]  /*0130*/  UMOV UR4, 0x400 ;  /* 0x0000040000047882 */ /* 0x000fe20000000000 */
[----:B------:R-:W-:Y:S01]  /*0140*/  ISETP.GE.U32.AND P2, PT, R6, 0x2, PT ;  /* 0x000000020600780c */ /* 0x000fe20003f46070 */
[----:B------:R-:W-:Y:S01]  /*0150*/  IMAD.MOV.U32 R7, RZ, RZ, RZ ;  /* 0x000000ffff077224 */ /* 0x000fe200078e00ff */
[----:B------:R-:W-:Y:S01]  /*0160*/  ISETP.NE.AND P1, PT, R9, RZ, PT ;  /* 0x000000ff0900720c */ /* 0x000fe20003f25270 */
[----:B0-----:R-:W-:-:S06]  /*0170*/  ULEA UR4, UR5, UR4, 0x18 ;  /* 0x0000000405047291 */ /* 0x001fcc000f8ec0ff */
[----:B------:R-:W-:Y:S01]  /*0180*/  LEA R8, R9, UR4, 0x2 ;  /* 0x0000000409087c11 */ /* 0x000fe2000f8e10ff */
[----:B--2---:R-:W-:-:S05]  /*0190*/  @!P0 FMUL R7, R2, R5 ;  /* 0x0000000502078220 */ /* 0x004fca0000400000 */
[----:B------:R0:W-:Y:S01]  /*01a0*/  STS [R8], R7 ;  /* 0x0000000708007388 */ /* 0x0001e20000000800 */
[----:B------:R-:W-:Y:S06]  /*01b0*/  BAR.SYNC.DEFER_BLOCKING 0x0 ;  /* 0x0000000000007b1d */ /* 0x000fec0000010000 */
[----:B------:R-:W-:Y:S05]  /*01c0*/  @!P2 BRA `(.L_x_0) ;  /* 0x000000000048a947 */ /* 0x000fea0003800000 */
.L_x_1:
[----:B0-----:R-:W-:Y:S02]  /*01d0*/  SHF.R.U32.HI R7, RZ, 0x1, R6 ;  /* 0x00000001ff077819 */ /* 0x001fe40000011606 */
[----:B------:R-:W-:Y:S02]  /*01e0*/  LOP3.LUT P0, R10, R6, 0x1, RZ, 0xc0, !PT ;  /* 0x00000001060a7812 */ /* 0x000fe4000780c0ff */
[C---:B------:R-:W-:Y:S02]  /*01f0*/  ISETP.GE.U32.AND P2, PT, R9.reuse, R7, PT ;  /* 0x000000070900720c */ /* 0x040fe40003f46070 */
[----:B------:R-:W-:-:S11]  /*0200*/  ISETP.NE.OR P0, PT, R9, RZ, !P0 ;  /* 0x000000ff0900720c */ /* 0x000fd60004705670 */
[C---:B------:R-:W-:Y:S01]  /*0210*/  @!P2 IMAD R2, R7.reuse, 0x4, R8 ;  /* 0x000000040702a824 */ /* 0x040fe200078e0208 */
[----:B------:R-:W-:Y:S01]  /*0220*/  @!P2 LDS R3, [R8] ;  /* 0x000000000803a984 */ /* 0x000fe20000000800 */
[----:B------:R-:W-:Y:S01]  /*0230*/  @!P0 LEA R4, R6, UR4, 0x2 ;  /* 0x0000000406048c11 */ /* 0x000fe2000f8e10ff */
[C---:B------:R-:W-:Y:S01]  /*0240*/  IMAD.IADD R6, R7.reuse, 0x1, R10 ;  /* 0x0000000107067824 */ /* 0x040fe200078e020a */
[----:B------:R-:W-:Y:S02]  /*0250*/  @!P0 LEA R5, R7, UR4, 0x2 ;  /* 0x0000000407058c11 */ /* 0x000fe4000f8e10ff */
[----:B------:R-:W0:Y:S02]  /*0260*/  @!P2 LDS R2, [R2] ;  /* 0x000000000202a984 */ /* 0x000e240000000800 */
[----:B0-----:R-:W-:-:S05]  /*0270*/  @!P2 FADD R3, R2, R3 ;  /* 0x000000030203a221 */ /* 0x001fca0000000000 */
[----:B------:R-:W-:Y:S01]  /*0280*/  @!P2 STS [R8], R3 ;  /* 0x000000030800a388 */ /* 0x000fe20000000800 */
[----:B------:R-:W-:Y:S06]  /*0290*/  BAR.SYNC.DEFER_BLOCKING 0x0 ;  /* 0x0000000000007b1d */ /* 0x000fec0000010000 */
[----:B------:R-:W0:Y:S04]  /*02a0*/  @!P0 LDS R4, [R4+-0x4] ;  /* 0xfffffc0004048984 */ /* 0x000e280000000800 */
[----:B0-----:R1:W-:Y:S01]  /*02b0*/  @!P0 STS [R5], R4 ;  /* 0x0000000405008388 */ /* 0x0013e20000000800 */
[----:B------:R-:W-:Y:S01]  /*02c0*/  BAR.SYNC.DEFER_BLOCKING 0x0 ;  /* 0x0000000000007b1d */ /* 0x000fe20000010000 */
[----:B------:R-:W-:-:S13]  /*02d0*/  ISETP.GT.U32.AND P0, PT, R6, 0x1, PT ;  /* 0x000000010600780c */ /* 0x000fda0003f04070 */
[----:B-1----:R-:W-:Y:S05]  /*02e0*/  @P0 BRA `(.L_x_1) ;  /* 0xfffffffc00b80947 */ /* 0x002fea000383ffff */
.L_x_0:
[----:B------:R-:W-:Y:S05]  /*02f0*/  @P1 EXIT ;  /* 0x000000000000194d */ /* 0x000fea0003800000 */
[----:B------:R-:W1:Y:S01]  /*0300*/  S2UR UR5, SR_CgaCtaId ;  /* 0x00000000000579c3 */ /* 0x000e620000008800 */
[----:B------:R-:W-:-:S07]  /*0310*/  UMOV UR4, 0x400 ;  /* 0x0000040000047882 */ /* 0x000fce0000000000 */
[----:B------:R-:W2:Y:S01]  /*0320*/  LDC.64 R2, c[0x0][0x390] ;  /* 0x0000e400ff027b82 */ /* 0x000ea20000000a00 */
[----:B-1----:R-:W-:Y:S01]  /*0330*/  ULEA UR4, UR5, UR4, 0x18 ;  /* 0x0000000405047291 */ /* 0x002fe2000f8ec0ff */
[----:B--2---:R-:W-:-:S08]  /*0340*/  IMAD.WIDE.U32 R2, R0, 0x4, R2 ;  /* 0x0000000400027825 */ /* 0x004fd000078e0002 */
[----:B------:R-:W1:Y:S04]  /*0350*/  LDS R5, [UR4] ;  /* 0x00000004ff057984 */ /* 0x000e680008000800 */
[----:B-1----:R-:W-:Y:S01]  /*0360*/  STG.E desc[UR6][R2.64], R5 ;  /* 0x0000000502007986 */ /* 0x002fe2000c101906 */
[----:B------:R-:W-:Y:S05]  /*0370*/  EXIT ;  /* 0x000000000000794d */ /* 0x000fea0003800000 */
.L_x_2:
[----:B------:R-:W-:-:S00]  /*0380*/  BRA `(.L_x_2) ;  /* 0xfffffffc00fc7947 */ /* 0x000fc0000383ffff */
[----:B------:R-:W-:-:S00]  /*0390*/  NOP ;  /* 0x0000000000007918 */ /* 0x000fc00000000000 */
        /* <DEDUP_REMOVED lines=14> */
.L_x_3:


//--------------------- .nv.shared._Z13dotProductGPUPfS_S_i --------------------------
	.section	.nv.shared._Z13dotProductGPUPfS_S_i,"aw",@nobits
	.sectionflags	@""
	.align	16
	.zero		1024


//--------------------- .nv.shared.reserved.0     --------------------------
	.section	.nv.shared.reserved.0,"aw",@nobits
	.weak		__nv_reservedSMEM_offset_0_alias
	.size		__nv_reservedSMEM_offset_0_alias, 0, 64
	.other		__nv_reservedSMEM_offset_0_alias,@"STO_CUDA_RESERVED_SHARED STV_DEFAULT"
__nv_reservedSMEM_offset_0_alias:
	.zero		0
	.zero		64


//--------------------- .nv.constant0._Z13dotProductGPUPfS_S_i --------------------------
	.section	.nv.constant0._Z13dotProductGPUPfS_S_i,"a",@progbits
	.sectionflags	@""
	.align	4
.nv.constant0._Z13dotProductGPUPfS_S_i:
	.zero		924


//--------------------- SYMBOLS --------------------------

	.type		.nv.reservedSmem.offset0,@object
	.size		.nv.reservedSmem.offset0,0x4
	.type		.nv.reservedSmem.cap,@object
	.size		.nv.reservedSmem.cap,0x4
